//
// Generated by NVIDIA NVVM Compiler
//
// Compiler Build ID: CL-36424714
// Cuda compilation tools, release 13.0, V13.0.88
// Based on NVVM 20.0.0
//

.version 9.0
.target sm_100
.address_size 64

	// .globl	_Z15integrateKernelddiPd
// _ZZ15integrateKernelddiPdE1s has been demoted

.visible .entry _Z15integrateKernelddiPd(
	.param .f64 _Z15integrateKernelddiPd_param_0,
	.param .f64 _Z15integrateKernelddiPd_param_1,
	.param .u32 _Z15integrateKernelddiPd_param_2,
	.param .u64 .ptr .align 1 _Z15integrateKernelddiPd_param_3
)
{
	.reg .pred 	%p<6>;
	.reg .b32 	%r<14>;
	.reg .b64 	%rd<6>;
	.reg .b64 	%fd<14>;
	// demoted variable
	.shared .align 8 .b8 _ZZ15integrateKernelddiPdE1s[8192];
	ld.param.f64 	%fd2, [_Z15integrateKernelddiPd_param_0];
	ld.param.f64 	%fd3, [_Z15integrateKernelddiPd_param_1];
	ld.param.u32 	%r8, [_Z15integrateKernelddiPd_param_2];
	ld.param.u64 	%rd1, [_Z15integrateKernelddiPd_param_3];
	mov.u32 	%r1, %tid.x;
	mov.u32 	%r2, %ctaid.x;
	mov.u32 	%r13, %ntid.x;
	mad.lo.s32 	%r4, %r2, %r13, %r1;
	sub.f64 	%fd4, %fd3, %fd2;
	cvt.rn.f64.s32 	%fd5, %r8;
	div.rn.f64 	%fd1, %fd4, %fd5;
	setp.ge.s32 	%p1, %r4, %r8;
	shl.b32 	%r9, %r1, 3;
	mov.u32 	%r10, _ZZ15integrateKernelddiPdE1s;
	add.s32 	%r5, %r10, %r9;
	@%p1 bra 	$L__BB0_2;
	cvt.rn.f64.s32 	%fd6, %r4;
	fma.rn.f64 	%fd7, %fd1, %fd6, %fd2;
	mul.f64 	%fd8, %fd7, %fd7;
	mul.f64 	%fd9, %fd1, %fd8;
	st.shared.f64 	[%r5], %fd9;
	bra.uni 	$L__BB0_3;
$L__BB0_2:
	mov.b64 	%rd2, 0;
	st.shared.u64 	[%r5], %rd2;
$L__BB0_3:
	bar.sync 	0;
	setp.lt.u32 	%p2, %r13, 2;
	@%p2 bra 	$L__BB0_7;
$L__BB0_4:
	shr.u32 	%r7, %r13, 1;
	setp.ge.u32 	%p3, %r1, %r7;
	@%p3 bra 	$L__BB0_6;
	shl.b32 	%r11, %r7, 3;
	add.s32 	%r12, %r5, %r11;
	ld.shared.f64 	%fd10, [%r12];
	ld.shared.f64 	%fd11, [%r5];
	add.f64 	%fd12, %fd10, %fd11;
	st.shared.f64 	[%r5], %fd12;
$L__BB0_6:
	bar.sync 	0;
	setp.gt.u32 	%p4, %r13, 3;
	mov.u32 	%r13, %r7;
	@%p4 bra 	$L__BB0_4;
$L__BB0_7:
	setp.ne.s32 	%p5, %r1, 0;
	@%p5 bra 	$L__BB0_9;
	ld.shared.f64 	%fd13, [_ZZ15integrateKernelddiPdE1s];
	cvta.to.global.u64 	%rd3, %rd1;
	mul.wide.u32 	%rd4, %r2, 8;
	add.s64 	%rd5, %rd3, %rd4;
	st.global.f64 	[%rd5], %fd13;
$L__BB0_9:
	ret;

}


// ===== COMPILED SASS (sm_100) =====

	.target	sm_100

	.elftype	@"ET_EXEC"


//--------------------- .note.nv.tkinfo           --------------------------
	.section	.note.nv.tkinfo,"",@"SHT_NOTE"
	.sectionflags	@"SHF_NOTE_NV_TKINFO"
	.tkinfo
        /*0018*/ 	.word	0x00000002
        /*0030*/ 	.string	""
        /*0030*/ 	.string	"ptxas"
        /*0030*/ 	.string	"Cuda compilation tools, release 13.0, V13.0.88"
        /*0030*/ 	.string	"Build cuda_13.0.r13.0/compiler.36424714_0"
        /*0030*/ 	.string	"-arch sm_100 -m 64 "



//--------------------- .note.nv.cuinfo           --------------------------
	.section	.note.nv.cuinfo,"",@"SHT_NOTE"
	.sectionflags	@"SHF_NOTE_NV_CUINFO"
        /*0018*/ 	.short	0x0002
        /*001a*/ 	.short	0x0064
        /*001c*/ 	.short	0x0082
	.zero		2


//--------------------- .nv.info                  --------------------------
	.section	.nv.info,"",@"SHT_CUDA_INFO"
	.align	4


	//----- nvinfo : EIATTR_REGCOUNT
	.align		4
        /*0000*/ 	.byte	0x04, 0x2f
        /*0002*/ 	.short	(.L_1 - .L_0)
	.align		4
.L_0:
        /*0004*/ 	.word	index@(_Z15integrateKernelddiPd)
        /*0008*/ 	.word	0x0000001c


	//----- nvinfo : EIATTR_FRAME_SIZE
	.align		4
.L_1:
        /*000c*/ 	.byte	0x04, 0x11
        /*000e*/ 	.short	(.L_3 - .L_2)
	.align		4
.L_2:
        /*0010*/ 	.word	index@($__internal_0_$__cuda_sm20_div_rn_f64_full)
        /*0014*/ 	.word	0x00000000


	//----- nvinfo : EIATTR_FRAME_SIZE
	.align		4
.L_3:
        /*0018*/ 	.byte	0x04, 0x11
        /*001a*/ 	.short	(.L_5 - .L_4)
	.align		4
.L_4:
        /*001c*/ 	.word	index@(_Z15integrateKernelddiPd)
        /*0020*/ 	.word	0x00000000


	//----- nvinfo : EIATTR_MIN_STACK_SIZE
	.align		4
.L_5:
        /*0024*/ 	.byte	0x04, 0x12
        /*0026*/ 	.short	(.L_7 - .L_6)
	.align		4
.L_6:
        /*0028*/ 	.word	index@(_Z15integrateKernelddiPd)
        /*002c*/ 	.word	0x00000000
.L_7:


//--------------------- .nv.compat                --------------------------
	.section	.nv.compat,"",@"SHT_CUDA_COMPAT_INFO"
	.align	4
        /*0000*/ 	.byte	0x02, 0x09, 0x00, 0x00, 0x02, 0x02, 0x01, 0x00, 0x02, 0x05, 0x05, 0x00, 0x03, 0x07, 0x01, 0x01
        /*0010*/ 	.byte	0x02, 0x03, 0x00, 0x00, 0x02, 0x06, 0x01, 0x00, 0x04, 0x0b, 0x08, 0x00, 0x01, 0x00, 0x00, 0x00
        /*0020*/ 	.byte	0x00, 0x00, 0x00, 0x00


//--------------------- .nv.info._Z15integrateKernelddiPd --------------------------
	.section	.nv.info._Z15integrateKernelddiPd,"",@"SHT_CUDA_INFO"
	.sectionflags	@""
	.align	4


	//----- nvinfo : EIATTR_CUDA_API_VERSION
	.align		4
        /*0000*/ 	.byte	0x04, 0x37
        /*0002*/ 	.short	(.L_9 - .L_8)
.L_8:
        /*0004*/ 	.word	0x00000082


	//----- nvinfo : EIATTR_KPARAM_INFO
	.align		4
.L_9:
        /*0008*/ 	.byte	0x04, 0x17
        /*000a*/ 	.short	(.L_11 - .L_10)
.L_10:
        /*000c*/ 	.word	0x00000000
        /*0010*/ 	.short	0x0003
        /*0012*/ 	.short	0x0018
        /*0014*/ 	.byte	0x00, 0xf5, 0x21, 0x00


	//----- nvinfo : EIATTR_KPARAM_INFO
	.align		4
.L_11:
        /*0018*/ 	.byte	0x04, 0x17
        /*001a*/ 	.short	(.L_13 - .L_12)
.L_12:
        /*001c*/ 	.word	0x00000000
        /*0020*/ 	.short	0x0002
        /*0022*/ 	.short	0x0010
        /*0024*/ 	.byte	0x00, 0xf0, 0x11, 0x00


	//----- nvinfo : EIATTR_KPARAM_INFO
	.align		4
.L_13:
        /*0028*/ 	.byte	0x04, 0x17
        /*002a*/ 	.short	(.L_15 - .L_14)
.L_14:
        /*002c*/ 	.word	0x00000000
        /*0030*/ 	.short	0x0001
        /*0032*/ 	.short	0x0008
        /*0034*/ 	.byte	0x00, 0xf0, 0x21, 0x00


	//----- nvinfo : EIATTR_KPARAM_INFO
	.align		4
.L_15:
        /*0038*/ 	.byte	0x04, 0x17
        /*003a*/ 	.short	(.L_17 - .L_16)
.L_16:
        /*003c*/ 	.word	0x00000000
        /*0040*/ 	.short	0x0000
        /*0042*/ 	.short	0x0000
        /*0044*/ 	.byte	0x00, 0xf0, 0x21, 0x00


	//----- nvinfo : EIATTR_SPARSE_MMA_MASK
	.align		4
.L_17:
        /*0048*/ 	.byte	0x03, 0x50
        /*004a*/ 	.short	0x0000


	//----- nvinfo : EIATTR_MAXREG_COUNT
	.align		4
        /*004c*/ 	.byte	0x03, 0x1b
        /*004e*/ 	.short	0x00ff


	//----- nvinfo : EIATTR_NUM_BARRIERS
	.align		4
        /*0050*/ 	.byte	0x02, 0x4c
        /*0052*/ 	.byte	0x01
	.zero		1


	//----- nvinfo : EIATTR_MERCURY_ISA_VERSION
	.align		4
        /*0054*/ 	.byte	0x03, 0x5f
        /*0056*/ 	.short	0x0101


	//----- nvinfo : EIATTR_VRC_CTA_INIT_COUNT
	.align		4
        /*0058*/ 	.byte	0x02, 0x4a
	.zero		1
	.zero		1


	//----- nvinfo : EIATTR_EXIT_INSTR_OFFSETS
	.align		4
        /*005c*/ 	.byte	0x04, 0x1c
        /*005e*/ 	.short	(.L_19 - .L_18)


	//   ....[0]....
.L_18:
        /*0060*/ 	.word	0x00000370


	//   ....[1]....
        /*0064*/ 	.word	0x00000400


	//----- nvinfo : EIATTR_CRS_STACK_SIZE
	.align		4
.L_19:
        /*0068*/ 	.byte	0x04, 0x1e
        /*006a*/ 	.short	(.L_21 - .L_20)
.L_20:
        /*006c*/ 	.word	0x00000000


	//----- nvinfo : EIATTR_CBANK_PARAM_SIZE
	.align		4
.L_21:
        /*0070*/ 	.byte	0x03, 0x19
        /*0072*/ 	.short	0x0020


	//----- nvinfo : EIATTR_PARAM_CBANK
	.align		4
        /*0074*/ 	.byte	0x04, 0x0a
        /*0076*/ 	.short	(.L_23 - .L_22)
	.align		4
.L_22:
        /*0078*/ 	.word	index@(.nv.constant0._Z15integrateKernelddiPd)
        /*007c*/ 	.short	0x0380
        /*007e*/ 	.short	0x0020


	//----- nvinfo : EIATTR_SW_WAR
	.align		4
.L_23:
        /*0080*/ 	.byte	0x04, 0x36
        /*0082*/ 	.short	(.L_25 - .L_24)
.L_24:
        /*0084*/ 	.word	0x00000008
.L_25:


//--------------------- .nv.callgraph             --------------------------
	.section	.nv.callgraph,"",@"SHT_CUDA_CALLGRAPH"
	.align	4
	.sectionentsize	8
	.align		4
        /*0000*/ 	.word	0x00000000
	.align		4
        /*0004*/ 	.word	0xffffffff
	.align		4
        /*0008*/ 	.word	0x00000000
	.align		4
        /*000c*/ 	.word	0xfffffffe
	.align		4
        /*0010*/ 	.word	0x00000000
	.align		4
        /*0014*/ 	.word	0xfffffffd
	.align		4
        /*0018*/ 	.word	0x00000000
	.align		4
        /*001c*/ 	.word	0xfffffffc


//--------------------- .text._Z15integrateKernelddiPd --------------------------
	.section	.text._Z15integrateKernelddiPd,"ax",@progbits
	.align	128
        .global         _Z15integrateKernelddiPd
        .type           _Z15integrateKernelddiPd,@function
        .size           _Z15integrateKernelddiPd,(.L_x_9 - _Z15integrateKernelddiPd)
        .other          _Z15integrateKernelddiPd,@"STO_CUDA_ENTRY STV_DEFAULT"
_Z15integrateKernelddiPd:
.text._Z15integrateKernelddiPd:
[----:B------:R-:W-:Y:S01]  /*0000*/  LDC R1, c[0x0][0x37c] ;  /* 0x0000df00ff017b82 */ /* 0x000fe20000000800 */
[----:B------:R-:W0:Y:S01]  /*0010*/  LDCU UR4, c[0x0][0x390] ;  /* 0x00007200ff0477ac */ /* 0x000e220008000800 */
[----:B------:R-:W-:-:S06]  /*0020*/  IMAD.MOV.U32 R2, RZ, RZ, 0x1 ;  /* 0x00000001ff027424 */ /* 0x000fcc00078e00ff */
[----:B------:R-:W1:Y:S08]  /*0030*/  LDC.64 R12, c[0x0][0x380] ;  /* 0x0000e000ff0c7b82 */ /* 0x000e700000000a00 */
[----:B------:R-:W1:Y:S01]  /*0040*/  LDC.64 R10, c[0x0][0x388] ;  /* 0x0000e200ff0a7b82 */ /* 0x000e620000000a00 */
[----:B0-----:R-:W0:Y:S01]  /*0050*/  I2F.F64 R4, UR4 ;  /* 0x0000000400047d12 */ /* 0x001e220008201c00 */
[----:B------:R-:W2:Y:S07]  /*0060*/  LDCU UR4, c[0x0][0x360] ;  /* 0x00006c00ff0477ac */ /* 0x000eae0008000800 */
[----:B0-----:R-:W0:Y:S02]  /*0070*/  MUFU.RCP64H R3, R5 ;  /* 0x0000000500037308 */ /* 0x001e240000001800 */
[----:B0-----:R-:W-:-:S08]  /*0080*/  DFMA R6, -R4, R2, 1 ;  /* 0x3ff000000406742b */ /* 0x001fd00000000102 */
[----:B------:R-:W-:-:S08]  /*0090*/  DFMA R6, R6, R6, R6 ;  /* 0x000000060606722b */ /* 0x000fd00000000006 */
[----:B------:R-:W-:Y:S02]  /*00a0*/  DFMA R2, R2, R6, R2 ;  /* 0x000000060202722b */ /* 0x000fe40000000002 */
[----:B-1----:R-:W-:Y:S01]  /*00b0*/  DADD R6, R10, -R12 ;  /* 0x000000000a067229 */ /* 0x002fe2000000080c */
[----:B------:R-:W2:Y:S05]  /*00c0*/  S2R R12, SR_TID.X ;  /* 0x00000000000c7919 */ /* 0x000eaa0000002100 */
[----:B------:R-:W-:Y:S01]  /*00d0*/  DFMA R8, -R4, R2, 1 ;  /* 0x3ff000000408742b */ /* 0x000fe20000000102 */
[----:B------:R-:W2:Y:S03]  /*00e0*/  S2R R11, SR_CTAID.X ;  /* 0x00000000000b7919 */ /* 0x000ea60000002500 */
[----:B------:R-:W-:-:S04]  /*00f0*/  FSETP.GEU.AND P1, PT, |R7|, 6.5827683646048100446e-37, PT ;  /* 0x036000000700780b */ /* 0x000fc80003f2e200 */
[----:B------:R-:W-:-:S08]  /*0100*/  DFMA R2, R2, R8, R2 ;  /* 0x000000080202722b */ /* 0x000fd00000000002 */
[----:B------:R-:W-:-:S08]  /*0110*/  DMUL R8, R6, R2 ;  /* 0x0000000206087228 */ /* 0x000fd00000000000 */
[----:B------:R-:W-:-:S08]  /*0120*/  DFMA R14, -R4, R8, R6 ;  /* 0x00000008040e722b */ /* 0x000fd00000000106 */
[----:B------:R-:W-:Y:S01]  /*0130*/  DFMA R2, R2, R14, R8 ;  /* 0x0000000e0202722b */ /* 0x000fe20000000008 */
[----:B--2---:R-:W-:-:S09]  /*0140*/  IMAD R10, R11, UR4, R12 ;  /* 0x000000040b0a7c24 */ /* 0x004fd2000f8e020c */
[----:B------:R-:W-:-:S05]  /*0150*/  FFMA R0, RZ, R5, R3 ;  /* 0x00000005ff007223 */ /* 0x000fca0000000003 */
[----:B------:R-:W-:Y:S01]  /*0160*/  FSETP.GT.AND P0, PT, |R0|, 1.469367938527859385e-39, PT ;  /* 0x001000000000780b */ /* 0x000fe20003f04200 */
[----:B------:R-:W-:-:S12]  /*0170*/  IMAD.U32 R0, RZ, RZ, UR4 ;  /* 0x00000004ff007e24 */ /* 0x000fd8000f8e00ff */
[----:B------:R-:W-:Y:S05]  /*0180*/  @P0 BRA P1, `(.L_x_0) ;  /* 0x0000000000080947 */ /* 0x000fea0000800000 */
[----:B------:R-:W-:-:S07]  /*0190*/  MOV R14, 0x1b0 ;  /* 0x000001b0000e7802 */ /* 0x000fce0000000f00 */
[----:B------:R-:W-:Y:S05]  /*01a0*/  CALL.REL.NOINC `($__internal_0_$__cuda_sm20_div_rn_f64_full) ;  /* 0x0000000000987944 */ /* 0x000fea0003c00000 */
.L_x_0:
[----:B------:R-:W0:Y:S01]  /*01b0*/  LDCU UR4, c[0x0][0x390] ;  /* 0x00007200ff0477ac */ /* 0x000e220008000800 */
[----:B------:R-:W1:Y:S01]  /*01c0*/  S2UR UR5, SR_CgaCtaId ;  /* 0x00000000000579c3 */ /* 0x000e620000008800 */
[----:B------:R-:W-:Y:S02]  /*01d0*/  ISETP.GE.U32.AND P2, PT, R0, 0x2, PT ;  /* 0x000000020000780c */ /* 0x000fe40003f46070 */
[----:B------:R-:W-:Y:S02]  /*01e0*/  ISETP.NE.AND P0, PT, R12, RZ, PT ;  /* 0x000000ff0c00720c */ /* 0x000fe40003f05270 */
[----:B0-----:R-:W-:Y:S01]  /*01f0*/  ISETP.GE.AND P1, PT, R10, UR4, PT ;  /* 0x000000040a007c0c */ /* 0x001fe2000bf26270 */
[----:B------:R-:W-:Y:S02]  /*0200*/  UMOV UR4, 0x400 ;  /* 0x0000040000047882 */ /* 0x000fe40000000000 */
[----:B-1----:R-:W-:-:S10]  /*0210*/  ULEA UR4, UR5, UR4, 0x18 ;  /* 0x0000000405047291 */ /* 0x002fd4000f8ec0ff */
[----:B------:R-:W0:Y:S01]  /*0220*/  @!P1 LDC.64 R6, c[0x0][0x380] ;  /* 0x0000e000ff069b82 */ /* 0x000e220000000a00 */
[----:B------:R-:W0:Y:S02]  /*0230*/  @!P1 I2F.F64 R4, R10 ;  /* 0x0000000a00049312 */ /* 0x000e240000201c00 */
[----:B0-----:R-:W-:Y:S01]  /*0240*/  @!P1 DFMA R4, R4, R2, R6 ;  /* 0x000000020404922b */ /* 0x001fe20000000006 */
[----:B------:R-:W-:-:S07]  /*0250*/  LEA R7, R12, UR4, 0x3 ;  /* 0x000000040c077c11 */ /* 0x000fce000f8e18ff */
[----:B------:R-:W-:-:S08]  /*0260*/  @!P1 DMUL R4, R4, R4 ;  /* 0x0000000404049228 */ /* 0x000fd00000000000 */
[----:B------:R-:W-:-:S07]  /*0270*/  @!P1 DMUL R4, R4, R2 ;  /* 0x0000000204049228 */ /* 0x000fce0000000000 */
[----:B------:R0:W-:Y:S04]  /*0280*/  @!P1 STS.64 [R7], R4 ;  /* 0x0000000407009388 */ /* 0x0001e80000000a00 */
[----:B------:R0:W-:Y:S01]  /*0290*/  @P1 STS.64 [R7], RZ ;  /* 0x000000ff07001388 */ /* 0x0001e20000000a00 */
[----:B------:R-:W-:Y:S06]  /*02a0*/  BAR.SYNC.DEFER_BLOCKING 0x0 ;  /* 0x0000000000007b1d */ /* 0x000fec0000010000 */
[----:B------:R-:W-:Y:S05]  /*02b0*/  @!P2 BRA `(.L_x_1) ;  /* 0x00000000002ca947 */ /* 0x000fea0003800000 */
.L_x_2:
[----:B------:R-:W-:-:S04]  /*02c0*/  SHF.R.U32.HI R8, RZ, 0x1, R0 ;  /* 0x00000001ff087819 */ /* 0x000fc80000011600 */
[----:B------:R-:W-:-:S13]  /*02d0*/  ISETP.GE.U32.AND P1, PT, R12, R8, PT ;  /* 0x000000080c00720c */ /* 0x000fda0003f26070 */
[----:B------:R-:W-:Y:S01]  /*02e0*/  @!P1 IMAD R6, R8, 0x8, R7 ;  /* 0x0000000808069824 */ /* 0x000fe200078e0207 */
[----:B0-----:R-:W-:Y:S04]  /*02f0*/  @!P1 LDS.64 R4, [R7] ;  /* 0x0000000007049984 */ /* 0x001fe80000000a00 */
[----:B------:R-:W0:Y:S02]  /*0300*/  @!P1 LDS.64 R2, [R6] ;  /* 0x0000000006029984 */ /* 0x000e240000000a00 */
[----:B0-----:R-:W-:-:S07]  /*0310*/  @!P1 DADD R2, R2, R4 ;  /* 0x0000000002029229 */ /* 0x001fce0000000004 */
[----:B------:R1:W-:Y:S01]  /*0320*/  @!P1 STS.64 [R7], R2 ;  /* 0x0000000207009388 */ /* 0x0003e20000000a00 */
[----:B------:R-:W-:Y:S01]  /*0330*/  BAR.SYNC.DEFER_BLOCKING 0x0 ;  /* 0x0000000000007b1d */ /* 0x000fe20000010000 */
[----:B------:R-:W-:Y:S01]  /*0340*/  ISETP.GT.U32.AND P1, PT, R0, 0x3, PT ;  /* 0x000000030000780c */ /* 0x000fe20003f24070 */
[----:B------:R-:W-:-:S12]  /*0350*/  IMAD.MOV.U32 R0, RZ, RZ, R8 ;  /* 0x000000ffff007224 */ /* 0x000fd800078e0008 */
[----:B-1----:R-:W-:Y:S05]  /*0360*/  @P1 BRA `(.L_x_2) ;  /* 0xfffffffc00d41947 */ /* 0x002fea000383ffff */
.L_x_1:
[----:B------:R-:W-:Y:S05]  /*0370*/  @P0 EXIT ;  /* 0x000000000000094d */ /* 0x000fea0003800000 */
[----:B------:R-:W1:Y:S01]  /*0380*/  S2UR UR5, SR_CgaCtaId ;  /* 0x00000000000579c3 */ /* 0x000e620000008800 */
[----:B------:R-:W-:-:S07]  /*0390*/  UMOV UR4, 0x400 ;  /* 0x0000040000047882 */ /* 0x000fce0000000000 */
[----:B0-----:R-:W0:Y:S01]  /*03a0*/  LDC.64 R4, c[0x0][0x398] ;  /* 0x0000e600ff047b82 */ /* 0x001e220000000a00 */
[----:B-1----:R-:W-:Y:S01]  /*03b0*/  ULEA UR4, UR5, UR4, 0x18 ;  /* 0x0000000405047291 */ /* 0x002fe2000f8ec0ff */
[----:B0-----:R-:W-:-:S08]  /*03c0*/  IMAD.WIDE.U32 R4, R11, 0x8, R4 ;  /* 0x000000080b047825 */ /* 0x001fd000078e0004 */
[----:B------:R-:W0:Y:S02]  /*03d0*/  LDS.64 R2, [UR4] ;  /* 0x00000004ff027984 */ /* 0x000e240008000a00 */
[----:B------:R-:W0:Y:S02]  /*03e0*/  LDCU.64 UR4, c[0x0][0x358] ;  /* 0x00006b00ff0477ac */ /* 0x000e240008000a00 */
[----:B0-----:R-:W-:Y:S01]  /*03f0*/  STG.E.64 desc[UR4][R4.64], R2 ;  /* 0x0000000204007986 */ /* 0x001fe2000c101b04 */
[----:B------:R-:W-:Y:S05]  /*0400*/  EXIT ;  /* 0x000000000000794d */ /* 0x000fea0003800000 */
        .weak           $__internal_0_$__cuda_sm20_div_rn_f64_full
        .type           $__internal_0_$__cuda_sm20_div_rn_f64_full,@function
        .size           $__internal_0_$__cuda_sm20_div_rn_f64_full,(.L_x_9 - $__internal_0_$__cuda_sm20_div_rn_f64_full)
$__internal_0_$__cuda_sm20_div_rn_f64_full:
[C---:B------:R-:W-:Y:S01]  /*0410*/  FSETP.GEU.AND P0, PT, |R5|.reuse, 1.469367938527859385e-39, PT ;  /* 0x001000000500780b */ /* 0x040fe20003f0e200 */
[----:B------:R-:W-:Y:S01]  /*0420*/  IMAD.MOV.U32 R16, RZ, RZ, 0x1 ;  /* 0x00000001ff107424 */ /* 0x000fe200078e00ff */
[C---:B------:R-:W-:Y:S01]  /*0430*/  LOP3.LUT R2, R5.reuse, 0x800fffff, RZ, 0xc0, !PT ;  /* 0x800fffff05027812 */ /* 0x040fe200078ec0ff */
[----:B------:R-:W-:Y:S01]  /*0440*/  IMAD.MOV.U32 R15, RZ, RZ, 0x1ca00000 ;  /* 0x1ca00000ff0f7424 */ /* 0x000fe200078e00ff */
[----:B------:R-:W-:Y:S02]  /*0450*/  LOP3.LUT R20, R5, 0x7ff00000, RZ, 0xc0, !PT ;  /* 0x7ff0000005147812 */ /* 0x000fe400078ec0ff */
[----:B------:R-:W-:Y:S01]  /*0460*/  LOP3.LUT R3, R2, 0x3ff00000, RZ, 0xfc, !PT ;  /* 0x3ff0000002037812 */ /* 0x000fe200078efcff */
[----:B------:R-:W-:Y:S01]  /*0470*/  IMAD.MOV.U32 R2, RZ, RZ, R4 ;  /* 0x000000ffff027224 */ /* 0x000fe200078e0004 */
[----:B------:R-:W-:-:S04]  /*0480*/  LOP3.LUT R13, R7, 0x7ff00000, RZ, 0xc0, !PT ;  /* 0x7ff00000070d7812 */ /* 0x000fc800078ec0ff */
[----:B------:R-:W-:Y:S01]  /*0490*/  ISETP.GE.U32.AND P1, PT, R13, R20, PT ;  /* 0x000000140d00720c */ /* 0x000fe20003f26070 */
[----:B------:R-:W-:Y:S01]  /*04a0*/  @!P0 DMUL R2, R4, 8.98846567431157953865e+307 ;  /* 0x7fe0000004028828 */ /* 0x000fe20000000000 */
[----:B------:R-:W-:-:S05]  /*04b0*/  IMAD.MOV.U32 R22, RZ, RZ, R13 ;  /* 0x000000ffff167224 */ /* 0x000fca00078e000d */
[----:B------:R-:W0:Y:S02]  /*04c0*/  MUFU.RCP64H R17, R3 ;  /* 0x0000000300117308 */ /* 0x000e240000001800 */
[----:B0-----:R-:W-:-:S08]  /*04d0*/  DFMA R8, R16, -R2, 1 ;  /* 0x3ff000001008742b */ /* 0x001fd00000000802 */
[----:B------:R-:W-:-:S08]  /*04e0*/  DFMA R8, R8, R8, R8 ;  /* 0x000000080808722b */ /* 0x000fd00000000008 */
[----:B------:R-:W-:Y:S01]  /*04f0*/  DFMA R16, R16, R8, R16 ;  /* 0x000000081010722b */ /* 0x000fe20000000010 */
[----:B------:R-:W-:Y:S01]  /*0500*/  SEL R9, R15, 0x63400000, !P1 ;  /* 0x634000000f097807 */ /* 0x000fe20004800000 */
[----:B------:R-:W-:Y:S01]  /*0510*/  IMAD.MOV.U32 R8, RZ, RZ, R6 ;  /* 0x000000ffff087224 */ /* 0x000fe200078e0006 */
[----:B------:R-:W-:Y:S02]  /*0520*/  FSETP.GEU.AND P1, PT, |R7|, 1.469367938527859385e-39, PT ;  /* 0x001000000700780b */ /* 0x000fe40003f2e200 */
[----:B------:R-:W-:-:S03]  /*0530*/  LOP3.LUT R9, R9, 0x800fffff, R7, 0xf8, !PT ;  /* 0x800fffff09097812 */ /* 0x000fc600078ef807 */
[----:B------:R-:W-:-:S08]  /*0540*/  DFMA R18, R16, -R2, 1 ;  /* 0x3ff000001012742b */ /* 0x000fd00000000802 */
[----:B------:R-:W-:Y:S01]  /*0550*/  DFMA R16, R16, R18, R16 ;  /* 0x000000121010722b */ /* 0x000fe20000000010 */
[----:B------:R-:W-:Y:S10]  /*0560*/  @P1 BRA `(.L_x_3) ;  /* 0x0000000000201947 */ /* 0x000ff40003800000 */
[----:B------:R-:W-:-:S04]  /*0570*/  LOP3.LUT R18, R5, 0x7ff00000, RZ, 0xc0, !PT ;  /* 0x7ff0000005127812 */ /* 0x000fc800078ec0ff */
[----:B------:R-:W-:Y:S01]  /*0580*/  ISETP.GE.U32.AND P1, PT, R13, R18, PT ;  /* 0x000000120d00720c */ /* 0x000fe20003f26070 */
[----:B------:R-:W-:-:S03]  /*0590*/  IMAD.MOV.U32 R18, RZ, RZ, RZ ;  /* 0x000000ffff127224 */ /* 0x000fc600078e00ff */
[----:B------:R-:W-:-:S04]  /*05a0*/  SEL R19, R15, 0x63400000, !P1 ;  /* 0x634000000f137807 */ /* 0x000fc80004800000 */
[----:B------:R-:W-:-:S04]  /*05b0*/  LOP3.LUT R19, R19, 0x80000000, R7, 0xf8, !PT ;  /* 0x8000000013137812 */ /* 0x000fc800078ef807 */
[----:B------:R-:W-:-:S06]  /*05c0*/  LOP3.LUT R19, R19, 0x100000, RZ, 0xfc, !PT ;  /* 0x0010000013137812 */ /* 0x000fcc00078efcff */
[----:B------:R-:W-:-:S10]  /*05d0*/  DFMA R8, R8, 2, -R18 ;  /* 0x400000000808782b */ /* 0x000fd40000000812 */
[----:B------:R-:W-:-:S07]  /*05e0*/  LOP3.LUT R22, R9, 0x7ff00000, RZ, 0xc0, !PT ;  /* 0x7ff0000009167812 */ /* 0x000fce00078ec0ff */
.L_x_3:
[----:B------:R-:W-:Y:S01]  /*05f0*/  IMAD.MOV.U32 R23, RZ, RZ, R20 ;  /* 0x000000ffff177224 */ /* 0x000fe200078e0014 */
[----:B------:R-:W-:Y:S01]  /*0600*/  @!P0 LOP3.LUT R23, R3, 0x7ff00000, RZ, 0xc0, !PT ;  /* 0x7ff0000003178812 */ /* 0x000fe200078ec0ff */
[----:B------:R-:W-:Y:S01]  /*0610*/  VIADD R24, R22, 0xffffffff ;  /* 0xffffffff16187836 */ /* 0x000fe20000000000 */
[----:B------:R-:W-:-:S03]  /*0620*/  DMUL R18, R16, R8 ;  /* 0x0000000810127228 */ /* 0x000fc60000000000 */
[----:B------:R-:W-:Y:S01]  /*0630*/  VIADD R25, R23, 0xffffffff ;  /* 0xffffffff17197836 */ /* 0x000fe20000000000 */
[----:B------:R-:W-:-:S04]  /*0640*/  ISETP.GT.U32.AND P0, PT, R24, 0x7feffffe, PT ;  /* 0x7feffffe1800780c */ /* 0x000fc80003f04070 */
[----:B------:R-:W-:Y:S01]  /*0650*/  ISETP.GT.U32.OR P0, PT, R25, 0x7feffffe, P0 ;  /* 0x7feffffe1900780c */ /* 0x000fe20000704470 */
[----:B------:R-:W-:-:S08]  /*0660*/  DFMA R20, R18, -R2, R8 ;  /* 0x800000021214722b */ /* 0x000fd00000000008 */
[----:B------:R-:W-:-:S04]  /*0670*/  DFMA R20, R16, R20, R18 ;  /* 0x000000141014722b */ /* 0x000fc80000000012 */
[----:B------:R-:W-:Y:S07]  /*0680*/  @P0 BRA `(.L_x_4) ;  /* 0x00000000006c0947 */ /* 0x000fee0003800000 */
[----:B------:R-:W-:-:S04]  /*0690*/  LOP3.LUT R16, R5, 0x7ff00000, RZ, 0xc0, !PT ;  /* 0x7ff0000005107812 */ /* 0x000fc800078ec0ff */
[CC--:B------:R-:W-:Y:S02]  /*06a0*/  VIADDMNMX R6, R13.reuse, -R16.reuse, 0xb9600000, !PT ;  /* 0xb96000000d067446 */ /* 0x0c0fe40007800910 */
[----:B------:R-:W-:Y:S02]  /*06b0*/  ISETP.GE.U32.AND P0, PT, R13, R16, PT ;  /* 0x000000100d00720c */ /* 0x000fe40003f06070 */
[----:B------:R-:W-:Y:S02]  /*06c0*/  VIMNMX R6, PT, PT, R6, 0x46a00000, PT ;  /* 0x46a0000006067848 */ /* 0x000fe40003fe0100 */
[----:B------:R-:W-:-:S05]  /*06d0*/  SEL R13, R15, 0x63400000, !P0 ;  /* 0x634000000f0d7807 */ /* 0x000fca0004000000 */
[----:B------:R-:W-:Y:S02]  /*06e0*/  IMAD.IADD R13, R6, 0x1, -R13 ;  /* 0x00000001060d7824 */ /* 0x000fe400078e0a0d */
[----:B------:R-:W-:Y:S02]  /*06f0*/  IMAD.MOV.U32 R6, RZ, RZ, RZ ;  /* 0x000000ffff067224 */ /* 0x000fe400078e00ff */
[----:B------:R-:W-:-:S06]  /*0700*/  VIADD R7, R13, 0x7fe00000 ;  /* 0x7fe000000d077836 */ /* 0x000fcc0000000000 */
[----:B------:R-:W-:-:S10]  /*0710*/  DMUL R16, R20, R6 ;  /* 0x0000000614107228 */ /* 0x000fd40000000000 */
[----:B------:R-:W-:-:S13]  /*0720*/  FSETP.GTU.AND P0, PT, |R17|, 1.469367938527859385e-39, PT ;  /* 0x001000001100780b */ /* 0x000fda0003f0c200 */
[----:B------:R-:W-:Y:S05]  /*0730*/  @P0 BRA `(.L_x_5) ;  /* 0x0000000000940947 */ /* 0x000fea0003800000 */
[----:B------:R-:W-:Y:S01]  /*0740*/  DFMA R2, R20, -R2, R8 ;  /* 0x800000021402722b */ /* 0x000fe20000000008 */
[----:B------:R-:W-:-:S09]  /*0750*/  IMAD.MOV.U32 R6, RZ, RZ, RZ ;  /* 0x000000ffff067224 */ /* 0x000fd200078e00ff */
[C---:B------:R-:W-:Y:S02]  /*0760*/  FSETP.NEU.AND P0, PT, R3.reuse, RZ, PT ;  /* 0x000000ff0300720b */ /* 0x040fe40003f0d000 */
[----:B------:R-:W-:-:S04]  /*0770*/  LOP3.LUT R5, R3, 0x80000000, R5, 0x48, !PT ;  /* 0x8000000003057812 */ /* 0x000fc800078e4805 */
[----:B------:R-:W-:-:S07]  /*0780*/  LOP3.LUT R7, R5, R7, RZ, 0xfc, !PT ;  /* 0x0000000705077212 */ /* 0x000fce00078efcff */
[----:B------:R-:W-:Y:S05]  /*0790*/  @!P0 BRA `(.L_x_5) ;  /* 0x00000000007c8947 */ /* 0x000fea0003800000 */
[----:B------:R-:W-:Y:S01]  /*07a0*/  IMAD.MOV R3, RZ, RZ, -R13 ;  /* 0x000000ffff037224 */ /* 0x000fe200078e0a0d */
[----:B------:R-:W-:Y:S01]  /*07b0*/  DMUL.RP R6, R20, R6 ;  /* 0x0000000614067228 */ /* 0x000fe20000008000 */
[----:B------:R-:W-:Y:S01]  /*07c0*/  IMAD.MOV.U32 R2, RZ, RZ, RZ ;  /* 0x000000ffff027224 */ /* 0x000fe200078e00ff */
[----:B------:R-:W-:-:S05]  /*07d0*/  IADD3 R13, PT, PT, -R13, -0x43300000, RZ ;  /* 0xbcd000000d0d7810 */ /* 0x000fca0007ffe1ff */
[----:B------:R-:W-:-:S03]  /*07e0*/  DFMA R2, R16, -R2, R20 ;  /* 0x800000021002722b */ /* 0x000fc60000000014 */
[----:B------:R-:W-:-:S07]  /*07f0*/  LOP3.LUT R5, R7, R5, RZ, 0x3c, !PT ;  /* 0x0000000507057212 */ /* 0x000fce00078e3cff */
[----:B------:R-:W-:-:S04]  /*0800*/  FSETP.NEU.AND P0, PT, |R3|, R13, PT ;  /* 0x0000000d0300720b */ /* 0x000fc80003f0d200 */
[----:B------:R-:W-:Y:S02]  /*0810*/  FSEL R16, R6, R16, !P0 ;  /* 0x0000001006107208 */ /* 0x000fe40004000000 */
[----:B------:R-:W-:Y:S01]  /*0820*/  FSEL R17, R5, R17, !P0 ;  /* 0x0000001105117208 */ /* 0x000fe20004000000 */
[----:B------:R-:W-:Y:S06]  /*0830*/  BRA `(.L_x_5) ;  /* 0x0000000000547947 */ /* 0x000fec0003800000 */
.L_x_4:
[----:B------:R-:W-:-:S14]  /*0840*/  DSETP.NAN.AND P0, PT, R6, R6, PT ;  /* 0x000000060600722a */ /* 0x000fdc0003f08000 */
[----:B------:R-:W-:Y:S05]  /*0850*/  @P0 BRA `(.L_x_6) ;  /* 0x0000000000440947 */ /* 0x000fea0003800000 */
[----:B------:R-:W-:-:S14]  /*0860*/  DSETP.NAN.AND P0, PT, R4, R4, PT ;  /* 0x000000040400722a */ /* 0x000fdc0003f08000 */
[----:B------:R-:W-:Y:S05]  /*0870*/  @P0 BRA `(.L_x_7) ;  /* 0x0000000000300947 */ /* 0x000fea0003800000 */
[----:B------:R-:W-:Y:S01]  /*0880*/  ISETP.NE.AND P0, PT, R22, R23, PT ;  /* 0x000000171600720c */ /* 0x000fe20003f05270 */
[----:B------:R-:W-:Y:S02]  /*0890*/  IMAD.MOV.U32 R16, RZ, RZ, 0x0 ;  /* 0x00000000ff107424 */ /* 0x000fe400078e00ff */
[----:B------:R-:W-:-:S10]  /*08a0*/  IMAD.MOV.U32 R17, RZ, RZ, -0x80000 ;  /* 0xfff80000ff117424 */ /* 0x000fd400078e00ff */
[----:B------:R-:W-:Y:S05]  /*08b0*/  @!P0 BRA `(.L_x_5) ;  /* 0x0000000000348947 */ /* 0x000fea0003800000 */
[----:B------:R-:W-:Y:S02]  /*08c0*/  ISETP.NE.AND P0, PT, R22, 0x7ff00000, PT ;  /* 0x7ff000001600780c */ /* 0x000fe40003f05270 */
[----:B------:R-:W-:Y:S02]  /*08d0*/  LOP3.LUT R17, R7, 0x80000000, R5, 0x48, !PT ;  /* 0x8000000007117812 */ /* 0x000fe400078e4805 */
[----:B------:R-:W-:-:S13]  /*08e0*/  ISETP.EQ.OR P0, PT, R23, RZ, !P0 ;  /* 0x000000ff1700720c */ /* 0x000fda0004702670 */
[----:B------:R-:W-:Y:S01]  /*08f0*/  @P0 LOP3.LUT R2, R17, 0x7ff00000, RZ, 0xfc, !PT ;  /* 0x7ff0000011020812 */ /* 0x000fe200078efcff */
[----:B------:R-:W-:Y:S02]  /*0900*/  @!P0 IMAD.MOV.U32 R16, RZ, RZ, RZ ;  /* 0x000000ffff108224 */ /* 0x000fe400078e00ff */
[----:B------:R-:W-:Y:S02]  /*0910*/  @P0 IMAD.MOV.U32 R16, RZ, RZ, RZ ;  /* 0x000000ffff100224 */ /* 0x000fe400078e00ff */
[----:B------:R-:W-:Y:S01]  /*0920*/  @P0 IMAD.MOV.U32 R17, RZ, RZ, R2 ;  /* 0x000000ffff110224 */ /* 0x000fe200078e0002 */
[----:B------:R-:W-:Y:S06]  /*0930*/  BRA `(.L_x_5) ;  /* 0x0000000000147947 */ /* 0x000fec0003800000 */
.L_x_7:
[----:B------:R-:W-:Y:S01]  /*0940*/  LOP3.LUT R17, R5, 0x80000, RZ, 0xfc, !PT ;  /* 0x0008000005117812 */ /* 0x000fe200078efcff */
[----:B------:R-:W-:Y:S01]  /*0950*/  IMAD.MOV.U32 R16, RZ, RZ, R4 ;  /* 0x000000ffff107224 */ /* 0x000fe200078e0004 */
[----:B------:R-:W-:Y:S06]  /*0960*/  BRA `(.L_x_5) ;  /* 0x0000000000087947 */ /* 0x000fec0003800000 */
.L_x_6:
[----:B------:R-:W-:Y:S01]  /*0970*/  LOP3.LUT R17, R7, 0x80000, RZ, 0xfc, !PT ;  /* 0x0008000007117812 */ /* 0x000fe200078efcff */
[----:B------:R-:W-:-:S07]  /*0980*/  IMAD.MOV.U32 R16, RZ, RZ, R6 ;  /* 0x000000ffff107224 */ /* 0x000fce00078e0006 */
.L_x_5:
[----:B------:R-:W-:Y:S02]  /*0990*/  IMAD.MOV.U32 R15, RZ, RZ, 0x0 ;  /* 0x00000000ff0f7424 */ /* 0x000fe400078e00ff */
[----:B------:R-:W-:Y:S02]  /*09a0*/  IMAD.MOV.U32 R2, RZ, RZ, R16 ;  /* 0x000000ffff027224 */ /* 0x000fe400078e0010 */
[----:B------:R-:W-:Y:S01]  /*09b0*/  IMAD.MOV.U32 R3, RZ, RZ, R17 ;  /* 0x000000ffff037224 */ /* 0x000fe200078e0011 */
[----:B------:R-:W-:Y:S06]  /*09c0*/  RET.REL.NODEC R14 `(_Z15integrateKernelddiPd) ;  /* 0xfffffff40e8c7950 */ /* 0x000fec0003c3ffff */
.L_x_8:
[----:B------:R-:W-:-:S00]  /*09d0*/  BRA `(.L_x_8) ;  /* 0xfffffffc00fc7947 */ /* 0x000fc0000383ffff */
[----:B------:R-:W-:-:S00]  /*09e0*/  NOP ;  /* 0x0000000000007918 */ /* 0x000fc00000000000 */
        /* <DEDUP_REMOVED lines=9> */
.L_x_9:


//--------------------- .nv.shared._Z15integrateKernelddiPd --------------------------
	.section	.nv.shared._Z15integrateKernelddiPd,"aw",@nobits
	.sectionflags	@""
	.align	8
.nv.shared._Z15integrateKernelddiPd:
	.zero		9216


//--------------------- .nv.shared.reserved.0     --------------------------
	.section	.nv.shared.reserved.0,"aw",@nobits
	.weak		__nv_reservedSMEM_offset_0_alias
	.size		__nv_reservedSMEM_offset_0_alias, 0, 64
	.other		__nv_reservedSMEM_offset_0_alias,@"STO_CUDA_RESERVED_SHARED STV_DEFAULT"
__nv_reservedSMEM_offset_0_alias:
	.zero		0
	.zero		64


//--------------------- .nv.constant0._Z15integrateKernelddiPd --------------------------
	.section	.nv.constant0._Z15integrateKernelddiPd,"a",@progbits
	.sectionflags	@""
	.align	4
.nv.constant0._Z15integrateKernelddiPd:
	.zero		928


//--------------------- SYMBOLS --------------------------

	.type		.nv.reservedSmem.offset0,@object
	.size		.nv.reservedSmem.offset0,0x4
	.type		.nv.reservedSmem.cap,@object
	.size		.nv.reservedSmem.cap,0x4
